//
// Generated by NVIDIA NVVM Compiler
//
// Compiler Build ID: CL-36424714
// Cuda compilation tools, release 13.0, V13.0.88
// Based on NVVM 20.0.0
//

.version 9.0
.target sm_100
.address_size 64

	// .globl	_Z6matMulPfS_iS_

.visible .entry _Z6matMulPfS_iS_(
	.param .u64 .ptr .align 1 _Z6matMulPfS_iS__param_0,
	.param .u64 .ptr .align 1 _Z6matMulPfS_iS__param_1,
	.param .u32 _Z6matMulPfS_iS__param_2,
	.param .u64 .ptr .align 1 _Z6matMulPfS_iS__param_3
)
{
	.reg .pred 	%p<10>;
	.reg .b32 	%r<79>;
	.reg .b32 	%f<68>;
	.reg .b64 	%rd<61>;

	ld.param.u64 	%rd7, [_Z6matMulPfS_iS__param_0];
	ld.param.u64 	%rd8, [_Z6matMulPfS_iS__param_1];
	ld.param.u32 	%r40, [_Z6matMulPfS_iS__param_2];
	ld.param.u64 	%rd6, [_Z6matMulPfS_iS__param_3];
	cvta.to.global.u64 	%rd1, %rd8;
	cvta.to.global.u64 	%rd2, %rd7;
	mov.u32 	%r41, %ctaid.x;
	mov.u32 	%r42, %ctaid.y;
	mov.u32 	%r1, %tid.x;
	mov.u32 	%r43, %tid.y;
	shl.b32 	%r44, %r42, 1;
	add.s32 	%r45, %r44, %r43;
	mul.lo.s32 	%r2, %r40, %r45;
	shl.b32 	%r3, %r41, 1;
	add.s32 	%r4, %r3, %r1;
	setp.lt.s32 	%p1, %r40, 1;
	mov.f32 	%f67, 0f00000000;
	@%p1 bra 	$L__BB0_12;
	and.b32  	%r5, %r40, 7;
	setp.lt.u32 	%p2, %r40, 8;
	mov.f32 	%f67, 0f00000000;
	mov.b32 	%r77, 0;
	@%p2 bra 	$L__BB0_4;
	and.b32  	%r77, %r40, 2147483640;
	neg.s32 	%r75, %r77;
	add.s32 	%r47, %r1, %r40;
	add.s32 	%r74, %r47, %r3;
	shl.b32 	%r9, %r40, 3;
	shl.b32 	%r48, %r40, 1;
	add.s32 	%r73, %r4, %r48;
	mad.lo.s32 	%r49, %r40, 3, %r1;
	add.s32 	%r72, %r49, %r3;
	shl.b32 	%r50, %r40, 2;
	add.s32 	%r51, %r1, %r50;
	add.s32 	%r71, %r51, %r3;
	mad.lo.s32 	%r52, %r40, 5, %r1;
	add.s32 	%r70, %r52, %r3;
	mad.lo.s32 	%r53, %r40, 6, %r1;
	add.s32 	%r69, %r53, %r3;
	mad.lo.s32 	%r54, %r40, 7, %r1;
	add.s32 	%r68, %r54, %r3;
	mul.wide.u32 	%rd9, %r2, 4;
	add.s64 	%rd10, %rd9, %rd2;
	add.s64 	%rd60, %rd10, 16;
	mov.f32 	%f67, 0f00000000;
	mov.u32 	%r67, %r4;
$L__BB0_3:
	.pragma "nounroll";
	ld.global.f32 	%f17, [%rd60+-16];
	mul.wide.u32 	%rd11, %r67, 4;
	add.s64 	%rd12, %rd1, %rd11;
	ld.global.f32 	%f18, [%rd12];
	fma.rn.f32 	%f19, %f17, %f18, %f67;
	ld.global.f32 	%f20, [%rd60+-12];
	mul.wide.u32 	%rd13, %r74, 4;
	add.s64 	%rd14, %rd1, %rd13;
	ld.global.f32 	%f21, [%rd14];
	fma.rn.f32 	%f22, %f20, %f21, %f19;
	ld.global.f32 	%f23, [%rd60+-8];
	mul.wide.u32 	%rd15, %r73, 4;
	add.s64 	%rd16, %rd1, %rd15;
	ld.global.f32 	%f24, [%rd16];
	fma.rn.f32 	%f25, %f23, %f24, %f22;
	ld.global.f32 	%f26, [%rd60+-4];
	mul.wide.u32 	%rd17, %r72, 4;
	add.s64 	%rd18, %rd1, %rd17;
	ld.global.f32 	%f27, [%rd18];
	fma.rn.f32 	%f28, %f26, %f27, %f25;
	ld.global.f32 	%f29, [%rd60];
	mul.wide.u32 	%rd19, %r71, 4;
	add.s64 	%rd20, %rd1, %rd19;
	ld.global.f32 	%f30, [%rd20];
	fma.rn.f32 	%f31, %f29, %f30, %f28;
	ld.global.f32 	%f32, [%rd60+4];
	mul.wide.u32 	%rd21, %r70, 4;
	add.s64 	%rd22, %rd1, %rd21;
	ld.global.f32 	%f33, [%rd22];
	fma.rn.f32 	%f34, %f32, %f33, %f31;
	ld.global.f32 	%f35, [%rd60+8];
	mul.wide.u32 	%rd23, %r69, 4;
	add.s64 	%rd24, %rd1, %rd23;
	ld.global.f32 	%f36, [%rd24];
	fma.rn.f32 	%f37, %f35, %f36, %f34;
	ld.global.f32 	%f38, [%rd60+12];
	mul.wide.u32 	%rd25, %r68, 4;
	add.s64 	%rd26, %rd1, %rd25;
	ld.global.f32 	%f39, [%rd26];
	fma.rn.f32 	%f67, %f38, %f39, %f37;
	add.s32 	%r75, %r75, 8;
	add.s32 	%r74, %r74, %r9;
	add.s32 	%r73, %r73, %r9;
	add.s32 	%r72, %r72, %r9;
	add.s32 	%r71, %r71, %r9;
	add.s32 	%r70, %r70, %r9;
	add.s32 	%r69, %r69, %r9;
	add.s32 	%r68, %r68, %r9;
	add.s32 	%r67, %r67, %r9;
	add.s64 	%rd60, %rd60, 32;
	setp.ne.s32 	%p3, %r75, 0;
	@%p3 bra 	$L__BB0_3;
$L__BB0_4:
	setp.eq.s32 	%p4, %r5, 0;
	@%p4 bra 	$L__BB0_12;
	and.b32  	%r35, %r40, 3;
	setp.lt.u32 	%p5, %r5, 4;
	@%p5 bra 	$L__BB0_7;
	add.s32 	%r55, %r77, %r2;
	mul.wide.u32 	%rd27, %r55, 4;
	add.s64 	%rd28, %rd2, %rd27;
	ld.global.f32 	%f41, [%rd28];
	mad.lo.s32 	%r56, %r77, %r40, %r4;
	mul.wide.u32 	%rd29, %r56, 4;
	add.s64 	%rd30, %rd1, %rd29;
	ld.global.f32 	%f42, [%rd30];
	fma.rn.f32 	%f43, %f41, %f42, %f67;
	cvt.u64.u32 	%rd31, %r2;
	cvt.u64.u32 	%rd32, %r77;
	add.s64 	%rd33, %rd32, %rd31;
	shl.b64 	%rd34, %rd33, 2;
	add.s64 	%rd35, %rd2, %rd34;
	ld.global.f32 	%f44, [%rd35+4];
	add.s32 	%r57, %r56, %r40;
	mul.wide.u32 	%rd36, %r57, 4;
	add.s64 	%rd37, %rd1, %rd36;
	ld.global.f32 	%f45, [%rd37];
	fma.rn.f32 	%f46, %f44, %f45, %f43;
	ld.global.f32 	%f47, [%rd35+8];
	add.s32 	%r58, %r57, %r40;
	mul.wide.u32 	%rd38, %r58, 4;
	add.s64 	%rd39, %rd1, %rd38;
	ld.global.f32 	%f48, [%rd39];
	fma.rn.f32 	%f49, %f47, %f48, %f46;
	ld.global.f32 	%f50, [%rd35+12];
	add.s32 	%r59, %r58, %r40;
	mul.wide.u32 	%rd40, %r59, 4;
	add.s64 	%rd41, %rd1, %rd40;
	ld.global.f32 	%f51, [%rd41];
	fma.rn.f32 	%f67, %f50, %f51, %f49;
	add.s32 	%r77, %r77, 4;
$L__BB0_7:
	setp.eq.s32 	%p6, %r35, 0;
	@%p6 bra 	$L__BB0_12;
	setp.eq.s32 	%p7, %r35, 1;
	@%p7 bra 	$L__BB0_10;
	add.s32 	%r60, %r77, %r2;
	mul.wide.u32 	%rd42, %r60, 4;
	add.s64 	%rd43, %rd2, %rd42;
	ld.global.f32 	%f53, [%rd43];
	mad.lo.s32 	%r61, %r77, %r40, %r4;
	mul.wide.u32 	%rd44, %r61, 4;
	add.s64 	%rd45, %rd1, %rd44;
	ld.global.f32 	%f54, [%rd45];
	fma.rn.f32 	%f55, %f53, %f54, %f67;
	cvt.u64.u32 	%rd46, %r2;
	cvt.u64.u32 	%rd47, %r77;
	add.s64 	%rd48, %rd47, %rd46;
	shl.b64 	%rd49, %rd48, 2;
	add.s64 	%rd50, %rd2, %rd49;
	ld.global.f32 	%f56, [%rd50+4];
	add.s32 	%r62, %r61, %r40;
	mul.wide.u32 	%rd51, %r62, 4;
	add.s64 	%rd52, %rd1, %rd51;
	ld.global.f32 	%f57, [%rd52];
	fma.rn.f32 	%f67, %f56, %f57, %f55;
	add.s32 	%r77, %r77, 2;
$L__BB0_10:
	and.b32  	%r63, %r40, 1;
	setp.eq.b32 	%p8, %r63, 1;
	not.pred 	%p9, %p8;
	@%p9 bra 	$L__BB0_12;
	add.s32 	%r64, %r77, %r2;
	mul.wide.u32 	%rd53, %r64, 4;
	add.s64 	%rd54, %rd2, %rd53;
	ld.global.f32 	%f58, [%rd54];
	mad.lo.s32 	%r65, %r77, %r40, %r4;
	mul.wide.u32 	%rd55, %r65, 4;
	add.s64 	%rd56, %rd1, %rd55;
	ld.global.f32 	%f59, [%rd56];
	fma.rn.f32 	%f67, %f58, %f59, %f67;
$L__BB0_12:
	cvta.to.global.u64 	%rd57, %rd6;
	add.s32 	%r66, %r2, %r4;
	mul.wide.s32 	%rd58, %r66, 4;
	add.s64 	%rd59, %rd57, %rd58;
	st.global.f32 	[%rd59], %f67;
	ret;

}


// ===== COMPILED SASS (sm_100) =====

	.target	sm_100

	.elftype	@"ET_EXEC"


//--------------------- .note.nv.tkinfo           --------------------------
	.section	.note.nv.tkinfo,"",@"SHT_NOTE"
	.sectionflags	@"SHF_NOTE_NV_TKINFO"
	.tkinfo
        /*0018*/ 	.word	0x00000002
        /*0030*/ 	.string	""
        /*0030*/ 	.string	"ptxas"
        /*0030*/ 	.string	"Cuda compilation tools, release 13.0, V13.0.88"
        /*0030*/ 	.string	"Build cuda_13.0.r13.0/compiler.36424714_0"
        /*0030*/ 	.string	"-arch sm_100 -m 64 "



//--------------------- .note.nv.cuinfo           --------------------------
	.section	.note.nv.cuinfo,"",@"SHT_NOTE"
	.sectionflags	@"SHF_NOTE_NV_CUINFO"
        /*0018*/ 	.short	0x0002
        /*001a*/ 	.short	0x0064
        /*001c*/ 	.short	0x0082
	.zero		2


//--------------------- .nv.info                  --------------------------
	.section	.nv.info,"",@"SHT_CUDA_INFO"
	.align	4


	//----- nvinfo : EIATTR_REGCOUNT
	.align		4
        /*0000*/ 	.byte	0x04, 0x2f
        /*0002*/ 	.short	(.L_1 - .L_0)
	.align		4
.L_0:
        /*0004*/ 	.word	index@(_Z6matMulPfS_iS_)
        /*0008*/ 	.word	0x00000020


	//----- nvinfo : EIATTR_FRAME_SIZE
	.align		4
.L_1:
        /*000c*/ 	.byte	0x04, 0x11
        /*000e*/ 	.short	(.L_3 - .L_2)
	.align		4
.L_2:
        /*0010*/ 	.word	index@(_Z6matMulPfS_iS_)
        /*0014*/ 	.word	0x00000000


	//----- nvinfo : EIATTR_MIN_STACK_SIZE
	.align		4
.L_3:
        /*0018*/ 	.byte	0x04, 0x12
        /*001a*/ 	.short	(.L_5 - .L_4)
	.align		4
.L_4:
        /*001c*/ 	.word	index@(_Z6matMulPfS_iS_)
        /*0020*/ 	.word	0x00000000
.L_5:


//--------------------- .nv.compat                --------------------------
	.section	.nv.compat,"",@"SHT_CUDA_COMPAT_INFO"
	.align	4
        /*0000*/ 	.byte	0x02, 0x09, 0x00, 0x00, 0x02, 0x02, 0x01, 0x00, 0x02, 0x05, 0x05, 0x00, 0x03, 0x07, 0x01, 0x01
        /*0010*/ 	.byte	0x02, 0x03, 0x00, 0x00, 0x02, 0x06, 0x01, 0x00, 0x04, 0x0b, 0x08, 0x00, 0x09, 0x00, 0x00, 0x00
        /*0020*/ 	.byte	0x00, 0x00, 0x00, 0x00


//--------------------- .nv.info._Z6matMulPfS_iS_ --------------------------
	.section	.nv.info._Z6matMulPfS_iS_,"",@"SHT_CUDA_INFO"
	.sectionflags	@""
	.align	4


	//----- nvinfo : EIATTR_CUDA_API_VERSION
	.align		4
        /*0000*/ 	.byte	0x04, 0x37
        /*0002*/ 	.short	(.L_7 - .L_6)
.L_6:
        /*0004*/ 	.word	0x00000082


	//----- nvinfo : EIATTR_KPARAM_INFO
	.align		4
.L_7:
        /*0008*/ 	.byte	0x04, 0x17
        /*000a*/ 	.short	(.L_9 - .L_8)
.L_8:
        /*000c*/ 	.word	0x00000000
        /*0010*/ 	.short	0x0003
        /*0012*/ 	.short	0x0018
        /*0014*/ 	.byte	0x00, 0xf5, 0x21, 0x00


	//----- nvinfo : EIATTR_KPARAM_INFO
	.align		4
.L_9:
        /*0018*/ 	.byte	0x04, 0x17
        /*001a*/ 	.short	(.L_11 - .L_10)
.L_10:
        /*001c*/ 	.word	0x00000000
        /*0020*/ 	.short	0x0002
        /*0022*/ 	.short	0x0010
        /*0024*/ 	.byte	0x00, 0xf0, 0x11, 0x00


	//----- nvinfo : EIATTR_KPARAM_INFO
	.align		4
.L_11:
        /*0028*/ 	.byte	0x04, 0x17
        /*002a*/ 	.short	(.L_13 - .L_12)
.L_12:
        /*002c*/ 	.word	0x00000000
        /*0030*/ 	.short	0x0001
        /*0032*/ 	.short	0x0008
        /*0034*/ 	.byte	0x00, 0xf5, 0x21, 0x00


	//----- nvinfo : EIATTR_KPARAM_INFO
	.align		4
.L_13:
        /*0038*/ 	.byte	0x04, 0x17
        /*003a*/ 	.short	(.L_15 - .L_14)
.L_14:
        /*003c*/ 	.word	0x00000000
        /*0040*/ 	.short	0x0000
        /*0042*/ 	.short	0x0000
        /*0044*/ 	.byte	0x00, 0xf5, 0x21, 0x00


	//----- nvinfo : EIATTR_SPARSE_MMA_MASK
	.align		4
.L_15:
        /*0048*/ 	.byte	0x03, 0x50
        /*004a*/ 	.short	0x0000


	//----- nvinfo : EIATTR_MAXREG_COUNT
	.align		4
        /*004c*/ 	.byte	0x03, 0x1b
        /*004e*/ 	.short	0x00ff


	//----- nvinfo : EIATTR_MERCURY_ISA_VERSION
	.align		4
        /*0050*/ 	.byte	0x03, 0x5f
        /*0052*/ 	.short	0x0101


	//----- nvinfo : EIATTR_VRC_CTA_INIT_COUNT
	.align		4
        /*0054*/ 	.byte	0x02, 0x4a
	.zero		1
	.zero		1


	//----- nvinfo : EIATTR_EXIT_INSTR_OFFSETS
	.align		4
        /*0058*/ 	.byte	0x04, 0x1c
        /*005a*/ 	.short	(.L_17 - .L_16)


	//   ....[0]....
.L_16:
        /*005c*/ 	.word	0x00000a00


	//----- nvinfo : EIATTR_CBANK_PARAM_SIZE
	.align		4
.L_17:
        /*0060*/ 	.byte	0x03, 0x19
        /*0062*/ 	.short	0x0020


	//----- nvinfo : EIATTR_PARAM_CBANK
	.align		4
        /*0064*/ 	.byte	0x04, 0x0a
        /*0066*/ 	.short	(.L_19 - .L_18)
	.align		4
.L_18:
        /*0068*/ 	.word	index@(.nv.constant0._Z6matMulPfS_iS_)
        /*006c*/ 	.short	0x0380
        /*006e*/ 	.short	0x0020


	//----- nvinfo : EIATTR_SW_WAR
	.align		4
.L_19:
        /*0070*/ 	.byte	0x04, 0x36
        /*0072*/ 	.short	(.L_21 - .L_20)
.L_20:
        /*0074*/ 	.word	0x00000008
.L_21:


//--------------------- .nv.callgraph             --------------------------
	.section	.nv.callgraph,"",@"SHT_CUDA_CALLGRAPH"
	.align	4
	.sectionentsize	8
	.align		4
        /*0000*/ 	.word	0x00000000
	.align		4
        /*0004*/ 	.word	0xffffffff
	.align		4
        /*0008*/ 	.word	0x00000000
	.align		4
        /*000c*/ 	.word	0xfffffffe
	.align		4
        /*0010*/ 	.word	0x00000000
	.align		4
        /*0014*/ 	.word	0xfffffffd
	.align		4
        /*0018*/ 	.word	0x00000000
	.align		4
        /*001c*/ 	.word	0xfffffffc


//--------------------- .text._Z6matMulPfS_iS_    --------------------------
	.section	.text._Z6matMulPfS_iS_,"ax",@progbits
	.align	128
        .global         _Z6matMulPfS_iS_
        .type           _Z6matMulPfS_iS_,@function
        .size           _Z6matMulPfS_iS_,(.L_x_5 - _Z6matMulPfS_iS_)
        .other          _Z6matMulPfS_iS_,@"STO_CUDA_ENTRY STV_DEFAULT"
_Z6matMulPfS_iS_:
.text._Z6matMulPfS_iS_:
[----:B------:R-:W-:Y:S08]  /*0000*/  LDC R1, c[0x0][0x37c] ;  /* 0x0000df00ff017b82 */ /* 0x000ff00000000800 */
[----:B------:R-:W0:Y:S01]  /*0010*/  LDC R0, c[0x0][0x390] ;  /* 0x0000e400ff007b82 */ /* 0x000e220000000800 */
[----:B------:R-:W1:Y:S01]  /*0020*/  S2R R3, SR_CTAID.Y ;  /* 0x0000000000037919 */ /* 0x000e620000002600 */
[----:B------:R-:W2:Y:S01]  /*0030*/  LDCU.64 UR4, c[0x0][0x358] ;  /* 0x00006b00ff0477ac */ /* 0x000ea20008000a00 */
[----:B------:R-:W-:Y:S01]  /*0040*/  HFMA2 R12, -RZ, RZ, 0, 0 ;  /* 0x00000000ff0c7431 */ /* 0x000fe200000001ff */
[----:B------:R-:W1:Y:S01]  /*0050*/  S2R R2, SR_TID.Y ;  /* 0x0000000000027919 */ /* 0x000e620000002200 */
[----:B------:R-:W3:Y:S01]  /*0060*/  S2R R8, SR_CTAID.X ;  /* 0x0000000000087919 */ /* 0x000ee20000002500 */
[----:B------:R-:W3:Y:S01]  /*0070*/  S2R R29, SR_TID.X ;  /* 0x00000000001d7919 */ /* 0x000ee20000002100 */
[----:B0-----:R-:W-:-:S02]  /*0080*/  ISETP.GE.AND P0, PT, R0, 0x1, PT ;  /* 0x000000010000780c */ /* 0x001fc40003f06270 */
[----:B-1----:R-:W-:-:S05]  /*0090*/  LEA R3, R3, R2, 0x1 ;  /* 0x0000000203037211 */ /* 0x002fca00078e08ff */
[----:B------:R-:W-:Y:S01]  /*00a0*/  IMAD R2, R3, R0, RZ ;  /* 0x0000000003027224 */ /* 0x000fe200078e02ff */
[----:B---3--:R-:W-:-:S05]  /*00b0*/  LEA R5, R8, R29, 0x1 ;  /* 0x0000001d08057211 */ /* 0x008fca00078e08ff */
[----:B--2---:R-:W-:Y:S05]  /*00c0*/  @!P0 BRA `(.L_x_0) ;  /* 0x00000008003c8947 */ /* 0x004fea0003800000 */
[C---:B------:R-:W-:Y:S01]  /*00d0*/  ISETP.GE.U32.AND P1, PT, R0.reuse, 0x8, PT ;  /* 0x000000080000780c */ /* 0x040fe20003f26070 */
[----:B------:R-:W-:Y:S01]  /*00e0*/  IMAD.MOV.U32 R12, RZ, RZ, RZ ;  /* 0x000000ffff0c7224 */ /* 0x000fe200078e00ff */
[----:B------:R-:W-:Y:S02]  /*00f0*/  LOP3.LUT R4, R0, 0x7, RZ, 0xc0, !PT ;  /* 0x0000000700047812 */ /* 0x000fe400078ec0ff */
[----:B------:R-:W-:Y:S02]  /*0100*/  MOV R7, RZ ;  /* 0x000000ff00077202 */ /* 0x000fe40000000f00 */
[----:B------:R-:W-:-:S07]  /*0110*/  ISETP.NE.AND P0, PT, R4, RZ, PT ;  /* 0x000000ff0400720c */ /* 0x000fce0003f05270 */
[----:B------:R-:W-:Y:S06]  /*0120*/  @!P1 BRA `(.L_x_1) ;  /* 0x0000000400149947 */ /* 0x000fec0003800000 */
[----:B------:R-:W0:Y:S01]  /*0130*/  LDC.64 R6, c[0x0][0x380] ;  /* 0x0000e000ff067b82 */ /* 0x000e220000000a00 */
[----:B------:R-:W-:Y:S01]  /*0140*/  IADD3 R3, PT, PT, R29, R0, RZ ;  /* 0x000000001d037210 */ /* 0x000fe20007ffe0ff */
[C-C-:B------:R-:W-:Y:S01]  /*0150*/  IMAD R10, R0.reuse, 0x3, R29.reuse ;  /* 0x00000003000a7824 */ /* 0x140fe200078e021d */
[C---:B------:R-:W-:Y:S01]  /*0160*/  LEA R11, R0.reuse, R29, 0x2 ;  /* 0x0000001d000b7211 */ /* 0x040fe200078e10ff */
[C-C-:B------:R-:W-:Y:S01]  /*0170*/  IMAD R13, R0.reuse, 0x5, R29.reuse ;  /* 0x00000005000d7824 */ /* 0x140fe200078e021d */
[C---:B------:R-:W-:Y:S01]  /*0180*/  LEA R9, R0.reuse, R5, 0x1 ;  /* 0x0000000500097211 */ /* 0x040fe200078e08ff */
[--C-:B------:R-:W-:Y:S01]  /*0190*/  IMAD R25, R0, 0x6, R29.reuse ;  /* 0x0000000600197824 */ /* 0x100fe200078e021d */
[----:B------:R-:W-:Y:S01]  /*01a0*/  LEA R10, R8, R10, 0x1 ;  /* 0x0000000a080a7211 */ /* 0x000fe200078e08ff */
[----:B------:R-:W-:Y:S01]  /*01b0*/  IMAD R29, R0, 0x7, R29 ;  /* 0x00000007001d7824 */ /* 0x000fe200078e021d */
[C---:B------:R-:W-:Y:S01]  /*01c0*/  LEA R11, R8.reuse, R11, 0x1 ;  /* 0x0000000b080b7211 */ /* 0x040fe200078e08ff */
[C---:B------:R-:W-:Y:S01]  /*01d0*/  IMAD R3, R8.reuse, 0x2, R3 ;  /* 0x0000000208037824 */ /* 0x040fe200078e0203 */
[C---:B------:R-:W-:Y:S01]  /*01e0*/  LEA R13, R8.reuse, R13, 0x1 ;  /* 0x0000000d080d7211 */ /* 0x040fe200078e08ff */
[C---:B------:R-:W-:Y:S01]  /*01f0*/  IMAD R25, R8.reuse, 0x2, R25 ;  /* 0x0000000208197824 */ /* 0x040fe200078e0219 */
[----:B------:R-:W-:Y:S01]  /*0200*/  LEA R29, R8, R29, 0x1 ;  /* 0x0000001d081d7211 */ /* 0x000fe200078e08ff */
[----:B------:R-:W-:Y:S01]  /*0210*/  IMAD.MOV.U32 R12, RZ, RZ, RZ ;  /* 0x000000ffff0c7224 */ /* 0x000fe200078e00ff */
[----:B------:R-:W-:Y:S01]  /*0220*/  MOV R8, R5 ;  /* 0x0000000500087202 */ /* 0x000fe20000000f00 */
[----:B0-----:R-:W-:-:S03]  /*0230*/  IMAD.WIDE.U32 R6, R2, 0x4, R6 ;  /* 0x0000000402067825 */ /* 0x001fc600078e0006 */
[----:B------:R-:W-:-:S04]  /*0240*/  IADD3 R20, P1, PT, R6, 0x10, RZ ;  /* 0x0000001006147810 */ /* 0x000fc80007f3e0ff */
[----:B------:R-:W-:Y:S02]  /*0250*/  IADD3.X R23, PT, PT, RZ, R7, RZ, P1, !PT ;  /* 0x00000007ff177210 */ /* 0x000fe40000ffe4ff */
[----:B------:R-:W-:-:S04]  /*0260*/  LOP3.LUT R7, R0, 0x7ffffff8, RZ, 0xc0, !PT ;  /* 0x7ffffff800077812 */ /* 0x000fc800078ec0ff */
[----:B------:R-:W-:-:S07]  /*0270*/  IADD3 R6, PT, PT, -R7, RZ, RZ ;  /* 0x000000ff07067210 */ /* 0x000fce0007ffe1ff */
.L_x_2:
[----:B------:R-:W0:Y:S01]  /*0280*/  LDC.64 R16, c[0x0][0x388] ;  /* 0x0000e200ff107b82 */ /* 0x000e220000000a00 */
[----:B------:R-:W-:Y:S01]  /*0290*/  MOV R14, R20 ;  /* 0x00000014000e7202 */ /* 0x000fe20000000f00 */
[----:B------:R-:W-:-:S05]  /*02a0*/  IMAD.MOV.U32 R15, RZ, RZ, R23 ;  /* 0x000000ffff0f7224 */ /* 0x000fca00078e0017 */
[----:B------:R-:W2:Y:S04]  /*02b0*/  LDG.E R21, desc[UR4][R14.64+-0x10] ;  /* 0xfffff0040e157981 */ /* 0x000ea8000c1e1900 */
[----:B------:R-:W3:Y:S04]  /*02c0*/  LDG.E R28, desc[UR4][R14.64+-0x8] ;  /* 0xfffff8040e1c7981 */ /* 0x000ee8000c1e1900 */
[----:B------:R-:W4:Y:S01]  /*02d0*/  LDG.E R24, desc[UR4][R14.64+-0x4] ;  /* 0xfffffc040e187981 */ /* 0x000f22000c1e1900 */
[----:B0-----:R-:W-:-:S06]  /*02e0*/  IMAD.WIDE.U32 R26, R8, 0x4, R16 ;  /* 0x00000004081a7825 */ /* 0x001fcc00078e0010 */
[----:B------:R-:W2:Y:S01]  /*02f0*/  LDG.E R26, desc[UR4][R26.64] ;  /* 0x000000041a1a7981 */ /* 0x000ea2000c1e1900 */
[----:B------:R-:W-:-:S04]  /*0300*/  IMAD.WIDE.U32 R22, R3, 0x4, R16 ;  /* 0x0000000403167825 */ /* 0x000fc800078e0010 */
[----:B------:R-:W-:Y:S02]  /*0310*/  IMAD.WIDE.U32 R18, R9, 0x4, R16 ;  /* 0x0000000409127825 */ /* 0x000fe400078e0010 */
[----:B------:R2:W5:Y:S04]  /*0320*/  LDG.E R22, desc[UR4][R22.64] ;  /* 0x0000000416167981 */ /* 0x000568000c1e1900 */
[----:B------:R-:W3:Y:S01]  /*0330*/  LDG.E R19, desc[UR4][R18.64] ;  /* 0x0000000412137981 */ /* 0x000ee2000c1e1900 */
[----:B--2---:R-:W-:-:S03]  /*0340*/  FFMA R23, R21, R26, R12 ;  /* 0x0000001a15177223 */ /* 0x004fc6000000000c */
[----:B------:R-:W5:Y:S01]  /*0350*/  LDG.E R26, desc[UR4][R14.64+-0xc] ;  /* 0xfffff4040e1a7981 */ /* 0x000f62000c1e1900 */
[----:B------:R-:W-:-:S05]  /*0360*/  IMAD.WIDE.U32 R20, R10, 0x4, R16 ;  /* 0x000000040a147825 */ /* 0x000fca00078e0010 */
[----:B------:R-:W4:Y:S04]  /*0370*/  LDG.E R12, desc[UR4][R20.64] ;  /* 0x00000004140c7981 */ /* 0x000f28000c1e1900 */
[----:B------:R-:W2:Y:S04]  /*0380*/  LDG.E R20, desc[UR4][R14.64+0x4] ;  /* 0x000004040e147981 */ /* 0x000ea8000c1e1900 */
[----:B------:R-:W2:Y:S01]  /*0390*/  LDG.E R21, desc[UR4][R14.64+0x8] ;  /* 0x000008040e157981 */ /* 0x000ea2000c1e1900 */
[----:B-----5:R-:W-:Y:S01]  /*03a0*/  FFMA R23, R26, R22, R23 ;  /* 0x000000161a177223 */ /* 0x020fe20000000017 */
[----:B------:R-:W-:-:S04]  /*03b0*/  IMAD.WIDE.U32 R26, R11, 0x4, R16 ;  /* 0x000000040b1a7825 */ /* 0x000fc800078e0010 */
[----:B---3--:R-:W-:Y:S01]  /*03c0*/  FFMA R28, R28, R19, R23 ;  /* 0x000000131c1c7223 */ /* 0x008fe20000000017 */
[----:B------:R-:W-:Y:S01]  /*03d0*/  IMAD.WIDE.U32 R22, R13, 0x4, R16 ;  /* 0x000000040d167825 */ /* 0x000fe200078e0010 */
[----:B------:R-:W3:Y:S03]  /*03e0*/  LDG.E R27, desc[UR4][R26.64] ;  /* 0x000000041a1b7981 */ /* 0x000ee6000c1e1900 */
[----:B----4-:R-:W-:Y:S02]  /*03f0*/  FFMA R12, R24, R12, R28 ;  /* 0x0000000c180c7223 */ /* 0x010fe4000000001c */
[----:B------:R-:W3:Y:S04]  /*0400*/  LDG.E R24, desc[UR4][R14.64] ;  /* 0x000000040e187981 */ /* 0x000ee8000c1e1900 */
[----:B------:R-:W2:Y:S01]  /*0410*/  LDG.E R23, desc[UR4][R22.64] ;  /* 0x0000000416177981 */ /* 0x000ea2000c1e1900 */
[----:B------:R-:W-:-:S03]  /*0420*/  IMAD.WIDE.U32 R18, R25, 0x4, R16 ;  /* 0x0000000419127825 */ /* 0x000fc600078e0010 */
[----:B------:R-:W4:Y:S01]  /*0430*/  LDG.E R26, desc[UR4][R14.64+0xc] ;  /* 0x00000c040e1a7981 */ /* 0x000f22000c1e1900 */
[----:B------:R-:W-:-:S03]  /*0440*/  IMAD.WIDE.U32 R16, R29, 0x4, R16 ;  /* 0x000000041d107825 */ /* 0x000fc600078e0010 */
[----:B------:R-:W5:Y:S04]  /*0450*/  LDG.E R18, desc[UR4][R18.64] ;  /* 0x0000000412127981 */ /* 0x000f68000c1e1900 */
[----:B------:R-:W4:Y:S01]  /*0460*/  LDG.E R16, desc[UR4][R16.64] ;  /* 0x0000000410107981 */ /* 0x000f22000c1e1900 */
[----:B------:R-:W-:Y:S01]  /*0470*/  IADD3 R6, PT, PT, R6, 0x8, RZ ;  /* 0x0000000806067810 */ /* 0x000fe20007ffe0ff */
[C---:B------:R-:W-:Y:S01]  /*0480*/  IMAD R9, R0.reuse, 0x8, R9 ;  /* 0x0000000800097824 */ /* 0x040fe200078e0209 */
[C---:B------:R-:W-:Y:S01]  /*0490*/  LEA R3, R0.reuse, R3, 0x3 ;  /* 0x0000000300037211 */ /* 0x040fe200078e18ff */
[C---:B------:R-:W-:Y:S01]  /*04a0*/  IMAD R25, R0.reuse, 0x8, R25 ;  /* 0x0000000800197824 */ /* 0x040fe200078e0219 */
[C---:B------:R-:W-:Y:S02]  /*04b0*/  LEA R10, R0.reuse, R10, 0x3 ;  /* 0x0000000a000a7211 */ /* 0x040fe400078e18ff */
[----:B------:R-:W-:-:S02]  /*04c0*/  LEA R11, R0, R11, 0x3 ;  /* 0x0000000b000b7211 */ /* 0x000fc400078e18ff */
[C---:B------:R-:W-:Y:S02]  /*04d0*/  LEA R13, R0.reuse, R13, 0x3 ;  /* 0x0000000d000d7211 */ /* 0x040fe400078e18ff */
[C---:B------:R-:W-:Y:S02]  /*04e0*/  LEA R29, R0.reuse, R29, 0x3 ;  /* 0x0000001d001d7211 */ /* 0x040fe400078e18ff */
[----:B------:R-:W-:Y:S01]  /*04f0*/  LEA R8, R0, R8, 0x3 ;  /* 0x0000000800087211 */ /* 0x000fe200078e18ff */
[----:B---3--:R-:W-:-:S04]  /*0500*/  FFMA R27, R24, R27, R12 ;  /* 0x0000001b181b7223 */ /* 0x008fc8000000000c */
[----:B--2---:R-:W-:Y:S01]  /*0510*/  FFMA R12, R20, R23, R27 ;  /* 0x00000017140c7223 */ /* 0x004fe2000000001b */
[----:B------:R-:W-:-:S04]  /*0520*/  IADD3 R20, P1, PT, R14, 0x20, RZ ;  /* 0x000000200e147810 */ /* 0x000fc80007f3e0ff */
[----:B------:R-:W-:Y:S02]  /*0530*/  IADD3.X R23, PT, PT, RZ, R15, RZ, P1, !PT ;  /* 0x0000000fff177210 */ /* 0x000fe40000ffe4ff */
[----:B------:R-:W-:Y:S01]  /*0540*/  ISETP.NE.AND P1, PT, R6, RZ, PT ;  /* 0x000000ff0600720c */ /* 0x000fe20003f25270 */
[----:B-----5:R-:W-:-:S04]  /*0550*/  FFMA R21, R21, R18, R12 ;  /* 0x0000001215157223 */ /* 0x020fc8000000000c */
[----:B----4-:R-:W-:-:S08]  /*0560*/  FFMA R12, R26, R16, R21 ;  /* 0x000000101a0c7223 */ /* 0x010fd00000000015 */
[----:B------:R-:W-:Y:S05]  /*0570*/  @P1 BRA `(.L_x_2) ;  /* 0xfffffffc00401947 */ /* 0x000fea000383ffff */
.L_x_1:
[----:B------:R-:W-:Y:S05]  /*0580*/  @!P0 BRA `(.L_x_0) ;  /* 0x00000004000c8947 */ /* 0x000fea0003800000 */
[----:B------:R-:W-:Y:S02]  /*0590*/  ISETP.GE.U32.AND P1, PT, R4, 0x4, PT ;  /* 0x000000040400780c */ /* 0x000fe40003f26070 */
[----:B------:R-:W-:-:S04]  /*05a0*/  LOP3.LUT R6, R0, 0x3, RZ, 0xc0, !PT ;  /* 0x0000000300067812 */ /* 0x000fc800078ec0ff */
[----:B------:R-:W-:-:S07]  /*05b0*/  ISETP.NE.AND P0, PT, R6, RZ, PT ;  /* 0x000000ff0600720c */ /* 0x000fce0003f05270 */
[----:B------:R-:W-:Y:S06]  /*05c0*/  @!P1 BRA `(.L_x_3) ;  /* 0x0000000000789947 */ /* 0x000fec0003800000 */
[----:B------:R-:W0:Y:S01]  /*05d0*/  LDC.64 R18, c[0x0][0x380] ;  /* 0x0000e000ff127b82 */ /* 0x000e220000000a00 */
[----:B------:R-:W1:Y:S01]  /*05e0*/  LDCU.64 UR6, c[0x0][0x380] ;  /* 0x00007000ff0677ac */ /* 0x000e620008000a00 */
[-C--:B------:R-:W-:Y:S01]  /*05f0*/  IMAD R21, R7, R0.reuse, R5 ;  /* 0x0000000007157224 */ /* 0x080fe200078e0205 */
[CC--:B------:R-:W-:Y:S02]  /*0600*/  IADD3 R3, PT, PT, R2.reuse, R7.reuse, RZ ;  /* 0x0000000702037210 */ /* 0x0c0fe40007ffe0ff */
[----:B------:R-:W-:Y:S02]  /*0610*/  IADD3 R4, P1, PT, R2, R7, RZ ;  /* 0x0000000702047210 */ /* 0x000fe40007f3e0ff */
[-C--:B------:R-:W-:Y:S01]  /*0620*/  IADD3 R11, PT, PT, R21, R0.reuse, RZ ;  /* 0x00000000150b7210 */ /* 0x080fe20007ffe0ff */
[----:B------:R-:W2:Y:S02]  /*0630*/  LDC.64 R8, c[0x0][0x388] ;  /* 0x0000e200ff087b82 */ /* 0x000ea40000000a00 */
[----:B------:R-:W-:Y:S01]  /*0640*/  IMAD.X R13, RZ, RZ, RZ, P1 ;  /* 0x000000ffff0d7224 */ /* 0x000fe200008e06ff */
[----:B-1----:R-:W-:Y:S01]  /*0650*/  LEA R10, P1, R4, UR6, 0x2 ;  /* 0x00000006040a7c11 */ /* 0x002fe2000f8210ff */
[----:B0-----:R-:W-:Y:S01]  /*0660*/  IMAD.WIDE.U32 R18, R3, 0x4, R18 ;  /* 0x0000000403127825 */ /* 0x001fe200078e0012 */
[----:B------:R-:W-:-:S05]  /*0670*/  IADD3 R3, PT, PT, R11, R0, RZ ;  /* 0x000000000b037210 */ /* 0x000fca0007ffe0ff */
[----:B------:R-:W3:Y:S01]  /*0680*/  LDG.E R19, desc[UR4][R18.64] ;  /* 0x0000000412137981 */ /* 0x000ee2000c1e1900 */
[----:B--2---:R-:W-:-:S04]  /*0690*/  IMAD.WIDE.U32 R20, R21, 0x4, R8 ;  /* 0x0000000415147825 */ /* 0x004fc800078e0008 */
[----:B------:R-:W-:Y:S01]  /*06a0*/  IMAD.WIDE.U32 R14, R11, 0x4, R8 ;  /* 0x000000040b0e7825 */ /* 0x000fe200078e0008 */
[----:B------:R-:W-:Y:S01]  /*06b0*/  LEA.HI.X R11, R4, UR7, R13, 0x2, P1 ;  /* 0x00000007040b7c11 */ /* 0x000fe200088f140d */
[----:B------:R-:W3:Y:S02]  /*06c0*/  LDG.E R20, desc[UR4][R20.64] ;  /* 0x0000000414147981 */ /* 0x000ee4000c1e1900 */
[C-C-:B------:R-:W-:Y:S01]  /*06d0*/  IMAD.WIDE.U32 R16, R3.reuse, 0x4, R8.reuse ;  /* 0x0000000403107825 */ /* 0x140fe200078e0008 */
[----:B------:R-:W-:Y:S01]  /*06e0*/  IADD3 R3, PT, PT, R3, R0, RZ ;  /* 0x0000000003037210 */ /* 0x000fe20007ffe0ff */
[----:B------:R-:W2:Y:S04]  /*06f0*/  LDG.E R14, desc[UR4][R14.64] ;  /* 0x000000040e0e7981 */ /* 0x000ea8000c1e1900 */
[----:B------:R-:W2:Y:S01]  /*0700*/  LDG.E R4, desc[UR4][R10.64+0x4] ;  /* 0x000004040a047981 */ /* 0x000ea2000c1e1900 */
[----:B------:R-:W-:-:S03]  /*0710*/  IMAD.WIDE.U32 R8, R3, 0x4, R8 ;  /* 0x0000000403087825 */ /* 0x000fc600078e0008 */
[----:B------:R-:W4:Y:S04]  /*0720*/  LDG.E R16, desc[UR4][R16.64] ;  /* 0x0000000410107981 */ /* 0x000f28000c1e1900 */
[----:B------:R-:W4:Y:S04]  /*0730*/  LDG.E R3, desc[UR4][R10.64+0x8] ;  /* 0x000008040a037981 */ /* 0x000f28000c1e1900 */
[----:B------:R-:W5:Y:S04]  /*0740*/  LDG.E R22, desc[UR4][R10.64+0xc] ;  /* 0x00000c040a167981 */ /* 0x000f68000c1e1900 */
[----:B------:R-:W5:Y:S01]  /*0750*/  LDG.E R8, desc[UR4][R8.64] ;  /* 0x0000000408087981 */ /* 0x000f62000c1e1900 */
[----:B------:R-:W-:Y:S01]  /*0760*/  IADD3 R7, PT, PT, R7, 0x4, RZ ;  /* 0x0000000407077810 */ /* 0x000fe20007ffe0ff */
[----:B---3--:R-:W-:-:S04]  /*0770*/  FFMA R19, R19, R20, R12 ;  /* 0x0000001413137223 */ /* 0x008fc8000000000c */
[----:B--2---:R-:W-:-:S04]  /*0780*/  FFMA R4, R4, R14, R19 ;  /* 0x0000000e04047223 */ /* 0x004fc80000000013 */
[----:B----4-:R-:W-:-:S04]  /*0790*/  FFMA R3, R3, R16, R4 ;  /* 0x0000001003037223 */ /* 0x010fc80000000004 */
[----:B-----5:R-:W-:-:S07]  /*07a0*/  FFMA R12, R22, R8, R3 ;  /* 0x00000008160c7223 */ /* 0x020fce0000000003 */
.L_x_3:
[----:B------:R-:W-:Y:S05]  /*07b0*/  @!P0 BRA `(.L_x_0) ;  /* 0x0000000000808947 */ /* 0x000fea0003800000 */
[----:B------:R-:W-:Y:S01]  /*07c0*/  ISETP.NE.AND P1, PT, R6, 0x1, PT ;  /* 0x000000010600780c */ /* 0x000fe20003f25270 */
[----:B------:R-:W0:Y:S01]  /*07d0*/  LDC.64 R18, c[0x0][0x380] ;  /* 0x0000e000ff127b82 */ /* 0x000e220000000a00 */
[----:B------:R-:W-:-:S04]  /*07e0*/  LOP3.LUT R3, R0, 0x1, RZ, 0xc0, !PT ;  /* 0x0000000100037812 */ /* 0x000fc800078ec0ff */
[----:B------:R-:W-:-:S03]  /*07f0*/  ISETP.NE.U32.AND P0, PT, R3, 0x1, PT ;  /* 0x000000010300780c */ /* 0x000fc60003f05070 */
[----:B------:R-:W1:Y:S04]  /*0800*/  LDC.64 R16, c[0x0][0x388] ;  /* 0x0000e200ff107b82 */ /* 0x000e680000000a00 */
[CC--:B------:R-:W-:Y:S01]  /*0810*/  @P1 IADD3 R21, PT, PT, R2.reuse, R7.reuse, RZ ;  /* 0x0000000702151210 */ /* 0x0c0fe20007ffe0ff */
[CC--:B------:R-:W-:Y:S01]  /*0820*/  @P1 IMAD R3, R7.reuse, R0.reuse, R5 ;  /* 0x0000000007031224 */ /* 0x0c0fe200078e0205 */
[----:B------:R-:W-:Y:S02]  /*0830*/  @P1 IADD3 R4, P2, PT, R2, R7, RZ ;  /* 0x0000000702041210 */ /* 0x000fe40007f5e0ff */
[----:B------:R-:W2:Y:S01]  /*0840*/  @P1 LDC.64 R14, c[0x0][0x380] ;  /* 0x0000e000ff0e1b82 */ /* 0x000ea20000000a00 */
[----:B------:R-:W-:Y:S02]  /*0850*/  @P1 IADD3 R7, PT, PT, R7, 0x2, RZ ;  /* 0x0000000207071810 */ /* 0x000fe40007ffe0ff */
[----:B------:R-:W-:Y:S01]  /*0860*/  @P1 IADD3 R13, PT, PT, R3, R0, RZ ;  /* 0x00000000030d1210 */ /* 0x000fe20007ffe0ff */
[----:B------:R-:W-:-:S04]  /*0870*/  @P1 IMAD.X R6, RZ, RZ, RZ, P2 ;  /* 0x000000ffff061224 */ /* 0x000fc800010e06ff */
[----:B------:R-:W3:Y:S01]  /*0880*/  LDC.64 R10, c[0x0][0x380] ;  /* 0x0000e000ff0a7b82 */ /* 0x000ee20000000a00 */
[----:B0-----:R-:W-:-:S06]  /*0890*/  @P1 IMAD.WIDE.U32 R20, R21, 0x4, R18 ;  /* 0x0000000415141825 */ /* 0x001fcc00078e0012 */
[----:B------:R-:W4:Y:S01]  /*08a0*/  @P1 LDG.E R21, desc[UR4][R20.64] ;  /* 0x0000000414151981 */ /* 0x000f22000c1e1900 */
[----:B------:R-:W0:Y:S01]  /*08b0*/  LDC.64 R8, c[0x0][0x388] ;  /* 0x0000e200ff087b82 */ /* 0x000e220000000a00 */
[----:B-1----:R-:W-:-:S04]  /*08c0*/  @P1 IMAD.WIDE.U32 R18, R3, 0x4, R16 ;  /* 0x0000000403121825 */ /* 0x002fc800078e0010 */
[----:B------:R-:W-:Y:S01]  /*08d0*/  @!P0 IMAD R3, R7, R0, R5 ;  /* 0x0000000007038224 */ /* 0x000fe200078e0205 */
[----:B------:R-:W-:Y:S02]  /*08e0*/  @!P0 IADD3 R7, PT, PT, R2, R7, RZ ;  /* 0x0000000702078210 */ /* 0x000fe40007ffe0ff */
[C---:B--2---:R-:W-:Y:S01]  /*08f0*/  @P1 LEA R14, P2, R4.reuse, R14, 0x2 ;  /* 0x0000000e040e1211 */ /* 0x044fe200078410ff */
[----:B------:R-:W-:Y:S01]  /*0900*/  @P1 IMAD.WIDE.U32 R16, R13, 0x4, R16 ;  /* 0x000000040d101825 */ /* 0x000fe200078e0010 */
[----:B------:R-:W4:Y:S02]  /*0910*/  @P1 LDG.E R18, desc[UR4][R18.64] ;  /* 0x0000000412121981 */ /* 0x000f24000c1e1900 */
[----:B------:R-:W-:-:S03]  /*0920*/  @P1 LEA.HI.X R15, R4, R15, R6, 0x2, P2 ;  /* 0x0000000f040f1211 */ /* 0x000fc600010f1406 */
[----:B------:R-:W2:Y:S01]  /*0930*/  @P1 LDG.E R16, desc[UR4][R16.64] ;  /* 0x0000000410101981 */ /* 0x000ea2000c1e1900 */
[----:B---3--:R-:W-:-:S03]  /*0940*/  @!P0 IMAD.WIDE.U32 R10, R7, 0x4, R10 ;  /* 0x00000004070a8825 */ /* 0x008fc600078e000a */
[----:B------:R-:W2:Y:S04]  /*0950*/  @P1 LDG.E R14, desc[UR4][R14.64+0x4] ;  /* 0x000004040e0e1981 */ /* 0x000ea8000c1e1900 */
[----:B------:R-:W3:Y:S01]  /*0960*/  @!P0 LDG.E R11, desc[UR4][R10.64] ;  /* 0x000000040a0b8981 */ /* 0x000ee2000c1e1900 */
[----:B0-----:R-:W-:-:S06]  /*0970*/  @!P0 IMAD.WIDE.U32 R8, R3, 0x4, R8 ;  /* 0x0000000403088825 */ /* 0x001fcc00078e0008 */
[----:B------:R-:W3:Y:S01]  /*0980*/  @!P0 LDG.E R8, desc[UR4][R8.64] ;  /* 0x0000000408088981 */ /* 0x000ee2000c1e1900 */
[----:B----4-:R-:W-:-:S04]  /*0990*/  @P1 FFMA R21, R21, R18, R12 ;  /* 0x0000001215151223 */ /* 0x010fc8000000000c */
[----:B--2---:R-:W-:-:S04]  /*09a0*/  @P1 FFMA R12, R14, R16, R21 ;  /* 0x000000100e0c1223 */ /* 0x004fc80000000015 */
[----:B---3--:R-:W-:-:S07]  /*09b0*/  @!P0 FFMA R12, R11, R8, R12 ;  /* 0x000000080b0c8223 */ /* 0x008fce000000000c */
.L_x_0:
[----:B------:R-:W0:Y:S01]  /*09c0*/  LDC.64 R6, c[0x0][0x398] ;  /* 0x0000e600ff067b82 */ /* 0x000e220000000a00 */
[----:B------:R-:W-:-:S05]  /*09d0*/  IADD3 R3, PT, PT, R2, R5, RZ ;  /* 0x0000000502037210 */ /* 0x000fca0007ffe0ff */
[----:B0-----:R-:W-:-:S05]  /*09e0*/  IMAD.WIDE R2, R3, 0x4, R6 ;  /* 0x0000000403027825 */ /* 0x001fca00078e0206 */
[----:B------:R-:W-:Y:S01]  /*09f0*/  STG.E desc[UR4][R2.64], R12 ;  /* 0x0000000c02007986 */ /* 0x000fe2000c101904 */
[----:B------:R-:W-:Y:S05]  /*0a00*/  EXIT ;  /* 0x000000000000794d */ /* 0x000fea0003800000 */
.L_x_4:
[----:B------:R-:W-:-:S00]  /*0a10*/  BRA `(.L_x_4) ;  /* 0xfffffffc00fc7947 */ /* 0x000fc0000383ffff */
[----:B------:R-:W-:-:S00]  /*0a20*/  NOP ;  /* 0x0000000000007918 */ /* 0x000fc00000000000 */
        /* <DEDUP_REMOVED lines=13> */
.L_x_5:


//--------------------- .nv.shared.reserved.0     --------------------------
	.section	.nv.shared.reserved.0,"aw",@nobits
	.weak		__nv_reservedSMEM_offset_0_alias
	.size		__nv_reservedSMEM_offset_0_alias, 0, 64
	.other		__nv_reservedSMEM_offset_0_alias,@"STO_CUDA_RESERVED_SHARED STV_DEFAULT"
__nv_reservedSMEM_offset_0_alias:
	.zero		0
	.zero		64


//--------------------- .nv.constant0._Z6matMulPfS_iS_ --------------------------
	.section	.nv.constant0._Z6matMulPfS_iS_,"a",@progbits
	.sectionflags	@""
	.align	4
.nv.constant0._Z6matMulPfS_iS_:
	.zero		928


//--------------------- SYMBOLS --------------------------

	.type		.nv.reservedSmem.offset0,@object
	.size		.nv.reservedSmem.offset0,0x4
